//
// Generated by NVIDIA NVVM Compiler
//
// Compiler Build ID: CL-36424714
// Cuda compilation tools, release 13.0, V13.0.88
// Based on NVVM 20.0.0
//

.version 9.0
.target sm_100
.address_size 64

	// .globl	_Z4scaniPfS_
.extern .shared .align 16 .b8 temp[];

.visible .entry _Z4scaniPfS_(
	.param .u32 _Z4scaniPfS__param_0,
	.param .u64 .ptr .align 1 _Z4scaniPfS__param_1,
	.param .u64 .ptr .align 1 _Z4scaniPfS__param_2
)
{
	.reg .pred 	%p<4>;
	.reg .b32 	%r<33>;
	.reg .b32 	%f<9>;
	.reg .b64 	%rd<9>;

	ld.param.u32 	%r8, [_Z4scaniPfS__param_0];
	ld.param.u64 	%rd2, [_Z4scaniPfS__param_1];
	ld.param.u64 	%rd1, [_Z4scaniPfS__param_2];
	cvta.to.global.u64 	%rd3, %rd2;
	mov.u32 	%r1, %tid.x;
	mul.wide.u32 	%rd4, %r1, 4;
	add.s64 	%rd5, %rd3, %rd4;
	ld.global.f32 	%f4, [%rd5];
	shl.b32 	%r10, %r1, 2;
	mov.u32 	%r11, temp;
	add.s32 	%r2, %r11, %r10;
	st.shared.f32 	[%r2], %f4;
	bar.sync 	0;
	setp.lt.s32 	%p1, %r8, 2;
	mov.b32 	%r32, 0;
	@%p1 bra 	$L__BB0_6;
	mov.b32 	%r31, 0;
	mov.b32 	%r30, 1;
$L__BB0_2:
	xor.b32  	%r32, %r31, 1;
	setp.lt.u32 	%p2, %r1, %r30;
	@%p2 bra 	$L__BB0_4;
	mad.lo.s32 	%r14, %r31, %r8, %r1;
	sub.s32 	%r15, %r14, %r30;
	shl.b32 	%r16, %r15, 2;
	add.s32 	%r18, %r11, %r16;
	ld.shared.f32 	%f5, [%r18];
	shl.b32 	%r19, %r30, 2;
	add.s32 	%r20, %r18, %r19;
	ld.shared.f32 	%f6, [%r20];
	add.f32 	%f8, %f5, %f6;
	bra.uni 	$L__BB0_5;
$L__BB0_4:
	mul.lo.s32 	%r21, %r31, %r8;
	shl.b32 	%r22, %r21, 2;
	add.s32 	%r23, %r2, %r22;
	ld.shared.f32 	%f8, [%r23];
$L__BB0_5:
	mul.lo.s32 	%r24, %r32, %r8;
	shl.b32 	%r25, %r24, 2;
	add.s32 	%r26, %r2, %r25;
	st.shared.f32 	[%r26], %f8;
	bar.sync 	0;
	shl.b32 	%r30, %r30, 1;
	setp.lt.s32 	%p3, %r30, %r8;
	mov.u32 	%r31, %r32;
	@%p3 bra 	$L__BB0_2;
$L__BB0_6:
	cvta.to.global.u64 	%rd6, %rd1;
	mul.lo.s32 	%r27, %r32, %r8;
	shl.b32 	%r28, %r27, 2;
	add.s32 	%r29, %r2, %r28;
	ld.shared.f32 	%f7, [%r29];
	add.s64 	%rd8, %rd6, %rd4;
	st.global.f32 	[%rd8], %f7;
	ret;

}


// ===== COMPILED SASS (sm_100) =====

	.target	sm_100

	.elftype	@"ET_EXEC"


//--------------------- .note.nv.tkinfo           --------------------------
	.section	.note.nv.tkinfo,"",@"SHT_NOTE"
	.sectionflags	@"SHF_NOTE_NV_TKINFO"
	.tkinfo
        /*0018*/ 	.word	0x00000002
        /*0030*/ 	.string	""
        /*0030*/ 	.string	"ptxas"
        /*0030*/ 	.string	"Cuda compilation tools, release 13.0, V13.0.88"
        /*0030*/ 	.string	"Build cuda_13.0.r13.0/compiler.36424714_0"
        /*0030*/ 	.string	"-arch sm_100 -m 64 "



//--------------------- .note.nv.cuinfo           --------------------------
	.section	.note.nv.cuinfo,"",@"SHT_NOTE"
	.sectionflags	@"SHF_NOTE_NV_CUINFO"
        /*0018*/ 	.short	0x0002
        /*001a*/ 	.short	0x0064
        /*001c*/ 	.short	0x0082
	.zero		2


//--------------------- .nv.info                  --------------------------
	.section	.nv.info,"",@"SHT_CUDA_INFO"
	.align	4


	//----- nvinfo : EIATTR_REGCOUNT
	.align		4
        /*0000*/ 	.byte	0x04, 0x2f
        /*0002*/ 	.short	(.L_1 - .L_0)
	.align		4
.L_0:
        /*0004*/ 	.word	index@(_Z4scaniPfS_)
        /*0008*/ 	.word	0x0000000e


	//----- nvinfo : EIATTR_FRAME_SIZE
	.align		4
.L_1:
        /*000c*/ 	.byte	0x04, 0x11
        /*000e*/ 	.short	(.L_3 - .L_2)
	.align		4
.L_2:
        /*0010*/ 	.word	index@(_Z4scaniPfS_)
        /*0014*/ 	.word	0x00000000


	//----- nvinfo : EIATTR_MIN_STACK_SIZE
	.align		4
.L_3:
        /*0018*/ 	.byte	0x04, 0x12
        /*001a*/ 	.short	(.L_5 - .L_4)
	.align		4
.L_4:
        /*001c*/ 	.word	index@(_Z4scaniPfS_)
        /*0020*/ 	.word	0x00000000
.L_5:


//--------------------- .nv.compat                --------------------------
	.section	.nv.compat,"",@"SHT_CUDA_COMPAT_INFO"
	.align	4
        /*0000*/ 	.byte	0x02, 0x09, 0x00, 0x00, 0x02, 0x02, 0x01, 0x00, 0x02, 0x05, 0x05, 0x00, 0x03, 0x07, 0x01, 0x01
        /*0010*/ 	.byte	0x02, 0x03, 0x00, 0x00, 0x02, 0x06, 0x01, 0x00, 0x04, 0x0b, 0x08, 0x00, 0x09, 0x00, 0x00, 0x00
        /*0020*/ 	.byte	0x00, 0x00, 0x00, 0x00


//--------------------- .nv.info._Z4scaniPfS_     --------------------------
	.section	.nv.info._Z4scaniPfS_,"",@"SHT_CUDA_INFO"
	.sectionflags	@""
	.align	4


	//----- nvinfo : EIATTR_CUDA_API_VERSION
	.align		4
        /*0000*/ 	.byte	0x04, 0x37
        /*0002*/ 	.short	(.L_7 - .L_6)
.L_6:
        /*0004*/ 	.word	0x00000082


	//----- nvinfo : EIATTR_KPARAM_INFO
	.align		4
.L_7:
        /*0008*/ 	.byte	0x04, 0x17
        /*000a*/ 	.short	(.L_9 - .L_8)
.L_8:
        /*000c*/ 	.word	0x00000000
        /*0010*/ 	.short	0x0002
        /*0012*/ 	.short	0x0010
        /*0014*/ 	.byte	0x00, 0xf5, 0x21, 0x00


	//----- nvinfo : EIATTR_KPARAM_INFO
	.align		4
.L_9:
        /*0018*/ 	.byte	0x04, 0x17
        /*001a*/ 	.short	(.L_11 - .L_10)
.L_10:
        /*001c*/ 	.word	0x00000000
        /*0020*/ 	.short	0x0001
        /*0022*/ 	.short	0x0008
        /*0024*/ 	.byte	0x00, 0xf5, 0x21, 0x00


	//----- nvinfo : EIATTR_KPARAM_INFO
	.align		4
.L_11:
        /*0028*/ 	.byte	0x04, 0x17
        /*002a*/ 	.short	(.L_13 - .L_12)
.L_12:
        /*002c*/ 	.word	0x00000000
        /*0030*/ 	.short	0x0000
        /*0032*/ 	.short	0x0000
        /*0034*/ 	.byte	0x00, 0xf0, 0x11, 0x00


	//----- nvinfo : EIATTR_SPARSE_MMA_MASK
	.align		4
.L_13:
        /*0038*/ 	.byte	0x03, 0x50
        /*003a*/ 	.short	0x0000


	//----- nvinfo : EIATTR_MAXREG_COUNT
	.align		4
        /*003c*/ 	.byte	0x03, 0x1b
        /*003e*/ 	.short	0x00ff


	//----- nvinfo : EIATTR_NUM_BARRIERS
	.align		4
        /*0040*/ 	.byte	0x02, 0x4c
        /*0042*/ 	.byte	0x01
	.zero		1


	//----- nvinfo : EIATTR_MERCURY_ISA_VERSION
	.align		4
        /*0044*/ 	.byte	0x03, 0x5f
        /*0046*/ 	.short	0x0101


	//----- nvinfo : EIATTR_VRC_CTA_INIT_COUNT
	.align		4
        /*0048*/ 	.byte	0x02, 0x4a
	.zero		1
	.zero		1


	//----- nvinfo : EIATTR_EXIT_INSTR_OFFSETS
	.align		4
        /*004c*/ 	.byte	0x04, 0x1c
        /*004e*/ 	.short	(.L_15 - .L_14)


	//   ....[0]....
.L_14:
        /*0050*/ 	.word	0x00000360


	//----- nvinfo : EIATTR_CRS_STACK_SIZE
	.align		4
.L_15:
        /*0054*/ 	.byte	0x04, 0x1e
        /*0056*/ 	.short	(.L_17 - .L_16)
.L_16:
        /*0058*/ 	.word	0x00000000


	//----- nvinfo : EIATTR_CBANK_PARAM_SIZE
	.align		4
.L_17:
        /*005c*/ 	.byte	0x03, 0x19
        /*005e*/ 	.short	0x0018


	//----- nvinfo : EIATTR_PARAM_CBANK
	.align		4
        /*0060*/ 	.byte	0x04, 0x0a
        /*0062*/ 	.short	(.L_19 - .L_18)
	.align		4
.L_18:
        /*0064*/ 	.word	index@(.nv.constant0._Z4scaniPfS_)
        /*0068*/ 	.short	0x0380
        /*006a*/ 	.short	0x0018


	//----- nvinfo : EIATTR_SW_WAR
	.align		4
.L_19:
        /*006c*/ 	.byte	0x04, 0x36
        /*006e*/ 	.short	(.L_21 - .L_20)
.L_20:
        /*0070*/ 	.word	0x00000008
.L_21:


//--------------------- .nv.callgraph             --------------------------
	.section	.nv.callgraph,"",@"SHT_CUDA_CALLGRAPH"
	.align	4
	.sectionentsize	8
	.align		4
        /*0000*/ 	.word	0x00000000
	.align		4
        /*0004*/ 	.word	0xffffffff
	.align		4
        /*0008*/ 	.word	0x00000000
	.align		4
        /*000c*/ 	.word	0xfffffffe
	.align		4
        /*0010*/ 	.word	0x00000000
	.align		4
        /*0014*/ 	.word	0xfffffffd
	.align		4
        /*0018*/ 	.word	0x00000000
	.align		4
        /*001c*/ 	.word	0xfffffffc


//--------------------- .text._Z4scaniPfS_        --------------------------
	.section	.text._Z4scaniPfS_,"ax",@progbits
	.align	128
        .global         _Z4scaniPfS_
        .type           _Z4scaniPfS_,@function
        .size           _Z4scaniPfS_,(.L_x_6 - _Z4scaniPfS_)
        .other          _Z4scaniPfS_,@"STO_CUDA_ENTRY STV_DEFAULT"
_Z4scaniPfS_:
.text._Z4scaniPfS_:
[----:B------:R-:W-:Y:S01]  /*0000*/  LDC R1, c[0x0][0x37c] ;  /* 0x0000df00ff017b82 */ /* 0x000fe20000000800 */
[----:B------:R-:W0:Y:S07]  /*0010*/  S2R R9, SR_TID.X ;  /* 0x0000000000097919 */ /* 0x000e2e0000002100 */
[----:B------:R-:W0:Y:S01]  /*0020*/  LDC.64 R2, c[0x0][0x388] ;  /* 0x0000e200ff027b82 */ /* 0x000e220000000a00 */
[----:B------:R-:W1:Y:S01]  /*0030*/  LDCU.64 UR6, c[0x0][0x358] ;  /* 0x00006b00ff0677ac */ /* 0x000e620008000a00 */
[----:B0-----:R-:W-:-:S06]  /*0040*/  IMAD.WIDE.U32 R2, R9, 0x4, R2 ;  /* 0x0000000409027825 */ /* 0x001fcc00078e0002 */
[----:B-1----:R-:W2:Y:S01]  /*0050*/  LDG.E R2, desc[UR6][R2.64] ;  /* 0x0000000602027981 */ /* 0x002ea2000c1e1900 */
[----:B------:R-:W0:Y:S01]  /*0060*/  S2UR UR5, SR_CgaCtaId ;  /* 0x00000000000579c3 */ /* 0x000e220000008800 */
[----:B------:R-:W-:Y:S01]  /*0070*/  UMOV UR4, 0x400 ;  /* 0x0000040000047882 */ /* 0x000fe20000000000 */
[----:B------:R-:W-:Y:S01]  /*0080*/  HFMA2 R0, -RZ, RZ, 0, 0 ;  /* 0x00000000ff007431 */ /* 0x000fe200000001ff */
[----:B0-----:R-:W-:Y:S01]  /*0090*/  ULEA UR4, UR5, UR4, 0x18 ;  /* 0x0000000405047291 */ /* 0x001fe2000f8ec0ff */
[----:B------:R-:W0:Y:S05]  /*00a0*/  LDCU UR5, c[0x0][0x380] ;  /* 0x00007000ff0577ac */ /* 0x000e2a0008000800 */
[----:B------:R-:W-:-:S02]  /*00b0*/  LEA R5, R9, UR4, 0x2 ;  /* 0x0000000409057c11 */ /* 0x000fc4000f8e10ff */
[----:B0-----:R-:W-:-:S04]  /*00c0*/  MOV R11, UR5 ;  /* 0x00000005000b7c02 */ /* 0x001fc80008000f00 */
[----:B------:R-:W-:Y:S01]  /*00d0*/  ISETP.GE.AND P0, PT, R11, 0x2, PT ;  /* 0x000000020b00780c */ /* 0x000fe20003f06270 */
[----:B--2---:R0:W-:Y:S01]  /*00e0*/  STS [R5], R2 ;  /* 0x0000000205007388 */ /* 0x0041e20000000800 */
[----:B------:R-:W-:Y:S11]  /*00f0*/  BAR.SYNC.DEFER_BLOCKING 0x0 ;  /* 0x0000000000007b1d */ /* 0x000ff60000010000 */
[----:B------:R-:W-:Y:S05]  /*0100*/  @!P0 BRA `(.L_x_0) ;  /* 0x00000000007c8947 */ /* 0x000fea0003800000 */
[----:B------:R-:W-:Y:S01]  /*0110*/  BSSY.RECONVERGENT B0, `(.L_x_0) ;  /* 0x000001e000007945 */ /* 0x000fe20003800200 */
[----:B0-----:R-:W-:Y:S01]  /*0120*/  IMAD.MOV.U32 R2, RZ, RZ, RZ ;  /* 0x000000ffff027224 */ /* 0x001fe200078e00ff */
[----:B------:R-:W-:Y:S01]  /*0130*/  MOV R3, 0x1 ;  /* 0x0000000100037802 */ /* 0x000fe20000000f00 */
[----:B------:R-:W0:Y:S06]  /*0140*/  LDCU UR5, c[0x0][0x380] ;  /* 0x00007000ff0577ac */ /* 0x000e2c0008000800 */
.L_x_4:
[----:B------:R-:W-:Y:S01]  /*0150*/  ISETP.GE.U32.AND P0, PT, R9, R3, PT ;  /* 0x000000030900720c */ /* 0x000fe20003f06070 */
[----:B------:R-:W-:Y:S01]  /*0160*/  BSSY.RECONVERGENT B1, `(.L_x_1) ;  /* 0x0000010000017945 */ /* 0x000fe20003800200 */
[----:B------:R-:W-:-:S11]  /*0170*/  LOP3.LUT R0, R2, 0x1, RZ, 0x3c, !PT ;  /* 0x0000000102007812 */ /* 0x000fd600078e3cff */
[----:B-1----:R-:W-:Y:S05]  /*0180*/  @!P0 BRA `(.L_x_2) ;  /* 0x0000000000248947 */ /* 0x002fea0003800000 */
[----:B0-----:R-:W-:-:S04]  /*0190*/  IMAD.U32 R11, RZ, RZ, UR5 ;  /* 0x00000005ff0b7e24 */ /* 0x001fc8000f8e00ff */
[----:B------:R-:W-:-:S05]  /*01a0*/  IMAD R2, R2, R11, R9 ;  /* 0x0000000b02027224 */ /* 0x000fca00078e0209 */
[----:B------:R-:W-:-:S04]  /*01b0*/  IADD3 R2, PT, PT, R2, -R3, RZ ;  /* 0x8000000302027210 */ /* 0x000fc80007ffe0ff */
[----:B------:R-:W-:-:S05]  /*01c0*/  LEA R2, R2, UR4, 0x2 ;  /* 0x0000000402027c11 */ /* 0x000fca000f8e10ff */
[----:B------:R-:W-:Y:S02]  /*01d0*/  IMAD R4, R3, 0x4, R2 ;  /* 0x0000000403047824 */ /* 0x000fe400078e0202 */
[----:B------:R-:W-:Y:S04]  /*01e0*/  LDS R2, [R2] ;  /* 0x0000000002027984 */ /* 0x000fe80000000800 */
[----:B------:R-:W0:Y:S02]  /*01f0*/  LDS R7, [R4] ;  /* 0x0000000004077984 */ /* 0x000e240000000800 */
[----:B0-----:R-:W-:Y:S01]  /*0200*/  FADD R7, R2, R7 ;  /* 0x0000000702077221 */ /* 0x001fe20000000000 */
[----:B------:R-:W-:Y:S06]  /*0210*/  BRA `(.L_x_3) ;  /* 0x0000000000107947 */ /* 0x000fec0003800000 */
.L_x_2:
[----:B0-----:R-:W-:-:S05]  /*0220*/  MOV R11, UR5 ;  /* 0x00000005000b7c02 */ /* 0x001fca0008000f00 */
[----:B------:R-:W-:-:S04]  /*0230*/  IMAD R2, R2, R11, RZ ;  /* 0x0000000b02027224 */ /* 0x000fc800078e02ff */
[----:B------:R-:W-:-:S05]  /*0240*/  IMAD R2, R2, 0x4, R5 ;  /* 0x0000000402027824 */ /* 0x000fca00078e0205 */
[----:B------:R0:W1:Y:S02]  /*0250*/  LDS R7, [R2] ;  /* 0x0000000002077984 */ /* 0x0000640000000800 */
.L_x_3:
[----:B------:R-:W-:Y:S05]  /*0260*/  BSYNC.RECONVERGENT B1 ;  /* 0x0000000000017941 */ /* 0x000fea0003800200 */
.L_x_1:
[----:B------:R-:W-:Y:S02]  /*0270*/  IMAD.SHL.U32 R3, R3, 0x2, RZ ;  /* 0x0000000203037824 */ /* 0x000fe400078e00ff */
[----:B0-----:R-:W-:-:S03]  /*0280*/  IMAD R2, R0, R11, RZ ;  /* 0x0000000b00027224 */ /* 0x001fc600078e02ff */
[----:B------:R-:W-:Y:S02]  /*0290*/  ISETP.GE.AND P0, PT, R3, R11, PT ;  /* 0x0000000b0300720c */ /* 0x000fe40003f06270 */
[----:B------:R-:W-:Y:S02]  /*02a0*/  LEA R4, R2, R5, 0x2 ;  /* 0x0000000502047211 */ /* 0x000fe400078e10ff */
[----:B------:R-:W-:-:S03]  /*02b0*/  MOV R2, R0 ;  /* 0x0000000000027202 */ /* 0x000fc60000000f00 */
[----:B-1----:R1:W-:Y:S01]  /*02c0*/  STS [R4], R7 ;  /* 0x0000000704007388 */ /* 0x0023e20000000800 */
[----:B------:R-:W-:Y:S06]  /*02d0*/  BAR.SYNC.DEFER_BLOCKING 0x0 ;  /* 0x0000000000007b1d */ /* 0x000fec0000010000 */
[----:B------:R-:W-:Y:S05]  /*02e0*/  @!P0 BRA `(.L_x_4) ;  /* 0xfffffffc00988947 */ /* 0x000fea000383ffff */
[----:B------:R-:W-:Y:S05]  /*02f0*/  BSYNC.RECONVERGENT B0 ;  /* 0x0000000000007941 */ /* 0x000fea0003800200 */
.L_x_0:
[----:B------:R-:W-:Y:S01]  /*0300*/  IMAD R0, R0, R11, RZ ;  /* 0x0000000b00007224 */ /* 0x000fe200078e02ff */
[----:B0-----:R-:W0:Y:S03]  /*0310*/  LDC.64 R2, c[0x0][0x390] ;  /* 0x0000e400ff027b82 */ /* 0x001e260000000a00 */
[----:B------:R-:W-:-:S05]  /*0320*/  IMAD R0, R0, 0x4, R5 ;  /* 0x0000000400007824 */ /* 0x000fca00078e0205 */
[----:B------:R-:W2:Y:S01]  /*0330*/  LDS R5, [R0] ;  /* 0x0000000000057984 */ /* 0x000ea20000000800 */
[----:B0-----:R-:W-:-:S05]  /*0340*/  IMAD.WIDE.U32 R2, R9, 0x4, R2 ;  /* 0x0000000409027825 */ /* 0x001fca00078e0002 */
[----:B--2---:R-:W-:Y:S01]  /*0350*/  STG.E desc[UR6][R2.64], R5 ;  /* 0x0000000502007986 */ /* 0x004fe2000c101906 */
[----:B------:R-:W-:Y:S05]  /*0360*/  EXIT ;  /* 0x000000000000794d */ /* 0x000fea0003800000 */
.L_x_5:
[----:B------:R-:W-:-:S00]  /*0370*/  BRA `(.L_x_5) ;  /* 0xfffffffc00fc7947 */ /* 0x000fc0000383ffff */
[----:B------:R-:W-:-:S00]  /*0380*/  NOP ;  /* 0x0000000000007918 */ /* 0x000fc00000000000 */
[----:B------:R-:W-:-:S00]  /*0390*/  NOP ;  /* 0x0000000000007918 */ /* 0x000fc00000000000 */
[----:B------:R-:W-:-:S00]  /*03a0*/  NOP ;  /* 0x0000000000007918 */ /* 0x000fc00000000000 */
[----:B------:R-:W-:-:S00]  /*03b0*/  NOP ;  /* 0x0000000000007918 */ /* 0x000fc00000000000 */
[----:B------:R-:W-:-:S00]  /*03c0*/  NOP ;  /* 0x0000000000007918 */ /* 0x000fc00000000000 */
[----:B------:R-:W-:-:S00]  /*03d0*/  NOP ;  /* 0x0000000000007918 */ /* 0x000fc00000000000 */
[----:B------:R-:W-:-:S00]  /*03e0*/  NOP ;  /* 0x0000000000007918 */ /* 0x000fc00000000000 */
[----:B------:R-:W-:-:S00]  /*03f0*/  NOP ;  /* 0x0000000000007918 */ /* 0x000fc00000000000 */
.L_x_6:


//--------------------- .nv.shared._Z4scaniPfS_   --------------------------
	.section	.nv.shared._Z4scaniPfS_,"aw",@nobits
	.sectionflags	@""
	.align	16
	.zero		1024


//--------------------- .nv.shared.reserved.0     --------------------------
	.section	.nv.shared.reserved.0,"aw",@nobits
	.weak		__nv_reservedSMEM_offset_0_alias
	.size		__nv_reservedSMEM_offset_0_alias, 0, 64
	.other		__nv_reservedSMEM_offset_0_alias,@"STO_CUDA_RESERVED_SHARED STV_DEFAULT"
__nv_reservedSMEM_offset_0_alias:
	.zero		0
	.zero		64


//--------------------- .nv.constant0._Z4scaniPfS_ --------------------------
	.section	.nv.constant0._Z4scaniPfS_,"a",@progbits
	.sectionflags	@""
	.align	4
.nv.constant0._Z4scaniPfS_:
	.zero		920


//--------------------- SYMBOLS --------------------------

	.type		.nv.reservedSmem.offset0,@object
	.size		.nv.reservedSmem.offset0,0x4
	.type		.nv.reservedSmem.cap,@object
	.size		.nv.reservedSmem.cap,0x4
